//
// Generated by NVIDIA NVVM Compiler
//
// Compiler Build ID: CL-36424714
// Cuda compilation tools, release 13.0, V13.0.88
// Based on NVVM 20.0.0
//

.version 9.0
.target sm_100
.address_size 64

	// .globl	_Z27compute_solvent_grid_kernelPKfS0_S0_S0_S0_Pfiiii

.visible .entry _Z27compute_solvent_grid_kernelPKfS0_S0_S0_S0_Pfiiii(
	.param .u64 .ptr .align 1 _Z27compute_solvent_grid_kernelPKfS0_S0_S0_S0_Pfiiii_param_0,
	.param .u64 .ptr .align 1 _Z27compute_solvent_grid_kernelPKfS0_S0_S0_S0_Pfiiii_param_1,
	.param .u64 .ptr .align 1 _Z27compute_solvent_grid_kernelPKfS0_S0_S0_S0_Pfiiii_param_2,
	.param .u64 .ptr .align 1 _Z27compute_solvent_grid_kernelPKfS0_S0_S0_S0_Pfiiii_param_3,
	.param .u64 .ptr .align 1 _Z27compute_solvent_grid_kernelPKfS0_S0_S0_S0_Pfiiii_param_4,
	.param .u64 .ptr .align 1 _Z27compute_solvent_grid_kernelPKfS0_S0_S0_S0_Pfiiii_param_5,
	.param .u32 _Z27compute_solvent_grid_kernelPKfS0_S0_S0_S0_Pfiiii_param_6,
	.param .u32 _Z27compute_solvent_grid_kernelPKfS0_S0_S0_S0_Pfiiii_param_7,
	.param .u32 _Z27compute_solvent_grid_kernelPKfS0_S0_S0_S0_Pfiiii_param_8,
	.param .u32 _Z27compute_solvent_grid_kernelPKfS0_S0_S0_S0_Pfiiii_param_9
)
{
	.reg .pred 	%p<5>;
	.reg .b32 	%r<23>;
	.reg .b32 	%f<21>;
	.reg .b64 	%rd<25>;

	ld.param.u64 	%rd3, [_Z27compute_solvent_grid_kernelPKfS0_S0_S0_S0_Pfiiii_param_0];
	ld.param.u64 	%rd4, [_Z27compute_solvent_grid_kernelPKfS0_S0_S0_S0_Pfiiii_param_1];
	ld.param.u64 	%rd5, [_Z27compute_solvent_grid_kernelPKfS0_S0_S0_S0_Pfiiii_param_2];
	ld.param.u64 	%rd6, [_Z27compute_solvent_grid_kernelPKfS0_S0_S0_S0_Pfiiii_param_3];
	ld.param.u64 	%rd7, [_Z27compute_solvent_grid_kernelPKfS0_S0_S0_S0_Pfiiii_param_4];
	ld.param.u64 	%rd8, [_Z27compute_solvent_grid_kernelPKfS0_S0_S0_S0_Pfiiii_param_5];
	ld.param.u32 	%r8, [_Z27compute_solvent_grid_kernelPKfS0_S0_S0_S0_Pfiiii_param_6];
	ld.param.u32 	%r9, [_Z27compute_solvent_grid_kernelPKfS0_S0_S0_S0_Pfiiii_param_7];
	ld.param.u32 	%r10, [_Z27compute_solvent_grid_kernelPKfS0_S0_S0_S0_Pfiiii_param_8];
	ld.param.u32 	%r11, [_Z27compute_solvent_grid_kernelPKfS0_S0_S0_S0_Pfiiii_param_9];
	mov.u32 	%r12, %ctaid.x;
	mov.u32 	%r13, %ntid.x;
	mov.u32 	%r14, %tid.x;
	mad.lo.s32 	%r1, %r12, %r13, %r14;
	mul.lo.s32 	%r2, %r10, %r9;
	mul.lo.s32 	%r15, %r2, %r11;
	setp.ge.s32 	%p1, %r1, %r15;
	mov.f32 	%f19, 0f00000000;
	@%p1 bra 	$L__BB0_6;
	cvta.to.global.u64 	%rd9, %rd5;
	cvta.to.global.u64 	%rd10, %rd6;
	cvta.to.global.u64 	%rd11, %rd7;
	div.s32 	%r16, %r1, %r9;
	mul.lo.s32 	%r17, %r16, %r9;
	sub.s32 	%r3, %r1, %r17;
	rem.s32 	%r4, %r16, %r10;
	div.s32 	%r5, %r1, %r2;
	mul.wide.s32 	%rd12, %r3, 4;
	add.s64 	%rd13, %rd9, %rd12;
	ld.global.nc.f32 	%f1, [%rd13];
	mul.wide.s32 	%rd14, %r4, 4;
	add.s64 	%rd15, %rd10, %rd14;
	ld.global.nc.f32 	%f2, [%rd15];
	mul.wide.s32 	%rd16, %r5, 4;
	add.s64 	%rd17, %rd11, %rd16;
	ld.global.nc.f32 	%f3, [%rd17];
	setp.lt.s32 	%p2, %r8, 1;
	mov.f32 	%f20, %f19;
	@%p2 bra 	$L__BB0_5;
	cvta.to.global.u64 	%rd1, %rd3;
	cvta.to.global.u64 	%rd2, %rd4;
	mov.b32 	%r22, 0;
	bra.uni 	$L__BB0_4;
$L__BB0_3:
	add.s32 	%r22, %r22, 1;
	setp.eq.s32 	%p4, %r22, %r8;
	mov.f32 	%f20, %f19;
	@%p4 bra 	$L__BB0_5;
$L__BB0_4:
	mul.lo.s32 	%r19, %r22, 3;
	mul.wide.u32 	%rd18, %r19, 4;
	add.s64 	%rd19, %rd1, %rd18;
	ld.global.nc.f32 	%f7, [%rd19];
	ld.global.nc.f32 	%f8, [%rd19+4];
	ld.global.nc.f32 	%f9, [%rd19+8];
	mul.wide.u32 	%rd20, %r22, 4;
	add.s64 	%rd21, %rd2, %rd20;
	ld.global.nc.f32 	%f10, [%rd21];
	sub.f32 	%f11, %f1, %f7;
	sub.f32 	%f12, %f2, %f8;
	sub.f32 	%f13, %f3, %f9;
	mul.f32 	%f14, %f12, %f12;
	fma.rn.f32 	%f15, %f11, %f11, %f14;
	fma.rn.f32 	%f16, %f13, %f13, %f15;
	sqrt.rn.f32 	%f17, %f16;
	setp.gtu.f32 	%p3, %f17, %f10;
	mov.f32 	%f20, 0f3F800000;
	@%p3 bra 	$L__BB0_3;
$L__BB0_5:
	mad.lo.s32 	%r20, %r5, %r10, %r4;
	mad.lo.s32 	%r21, %r20, %r9, %r3;
	cvta.to.global.u64 	%rd22, %rd8;
	mul.wide.s32 	%rd23, %r21, 4;
	add.s64 	%rd24, %rd22, %rd23;
	st.global.f32 	[%rd24], %f20;
$L__BB0_6:
	ret;

}


// ===== COMPILED SASS (sm_100) =====

	.target	sm_100

	.elftype	@"ET_EXEC"


//--------------------- .note.nv.tkinfo           --------------------------
	.section	.note.nv.tkinfo,"",@"SHT_NOTE"
	.sectionflags	@"SHF_NOTE_NV_TKINFO"
	.tkinfo
        /*0018*/ 	.word	0x00000002
        /*0030*/ 	.string	""
        /*0030*/ 	.string	"ptxas"
        /*0030*/ 	.string	"Cuda compilation tools, release 13.0, V13.0.88"
        /*0030*/ 	.string	"Build cuda_13.0.r13.0/compiler.36424714_0"
        /*0030*/ 	.string	"-arch sm_100 -m 64 "



//--------------------- .note.nv.cuinfo           --------------------------
	.section	.note.nv.cuinfo,"",@"SHT_NOTE"
	.sectionflags	@"SHF_NOTE_NV_CUINFO"
        /*0018*/ 	.short	0x0002
        /*001a*/ 	.short	0x0064
        /*001c*/ 	.short	0x0082
	.zero		2


//--------------------- .nv.info                  --------------------------
	.section	.nv.info,"",@"SHT_CUDA_INFO"
	.align	4


	//----- nvinfo : EIATTR_REGCOUNT
	.align		4
        /*0000*/ 	.byte	0x04, 0x2f
        /*0002*/ 	.short	(.L_1 - .L_0)
	.align		4
.L_0:
        /*0004*/ 	.word	index@(_Z27compute_solvent_grid_kernelPKfS0_S0_S0_S0_Pfiiii)
        /*0008*/ 	.word	0x00000016


	//----- nvinfo : EIATTR_FRAME_SIZE
	.align		4
.L_1:
        /*000c*/ 	.byte	0x04, 0x11
        /*000e*/ 	.short	(.L_3 - .L_2)
	.align		4
.L_2:
        /*0010*/ 	.word	index@($__internal_0_$__cuda_sm20_sqrt_rn_f32_slowpath)
        /*0014*/ 	.word	0x00000000


	//----- nvinfo : EIATTR_FRAME_SIZE
	.align		4
.L_3:
        /*0018*/ 	.byte	0x04, 0x11
        /*001a*/ 	.short	(.L_5 - .L_4)
	.align		4
.L_4:
        /*001c*/ 	.word	index@(_Z27compute_solvent_grid_kernelPKfS0_S0_S0_S0_Pfiiii)
        /*0020*/ 	.word	0x00000000


	//----- nvinfo : EIATTR_MIN_STACK_SIZE
	.align		4
.L_5:
        /*0024*/ 	.byte	0x04, 0x12
        /*0026*/ 	.short	(.L_7 - .L_6)
	.align		4
.L_6:
        /*0028*/ 	.word	index@(_Z27compute_solvent_grid_kernelPKfS0_S0_S0_S0_Pfiiii)
        /*002c*/ 	.word	0x00000000
.L_7:


//--------------------- .nv.compat                --------------------------
	.section	.nv.compat,"",@"SHT_CUDA_COMPAT_INFO"
	.align	4
        /*0000*/ 	.byte	0x02, 0x09, 0x00, 0x00, 0x02, 0x02, 0x01, 0x00, 0x02, 0x05, 0x05, 0x00, 0x03, 0x07, 0x01, 0x01
        /*0010*/ 	.byte	0x02, 0x03, 0x00, 0x00, 0x02, 0x06, 0x01, 0x00, 0x04, 0x0b, 0x08, 0x00, 0x01, 0x00, 0x00, 0x00
        /*0020*/ 	.byte	0x00, 0x00, 0x00, 0x00


//--------------------- .nv.info._Z27compute_solvent_grid_kernelPKfS0_S0_S0_S0_Pfiiii --------------------------
	.section	.nv.info._Z27compute_solvent_grid_kernelPKfS0_S0_S0_S0_Pfiiii,"",@"SHT_CUDA_INFO"
	.sectionflags	@""
	.align	4


	//----- nvinfo : EIATTR_CUDA_API_VERSION
	.align		4
        /*0000*/ 	.byte	0x04, 0x37
        /*0002*/ 	.short	(.L_9 - .L_8)
.L_8:
        /*0004*/ 	.word	0x00000082


	//----- nvinfo : EIATTR_KPARAM_INFO
	.align		4
.L_9:
        /*0008*/ 	.byte	0x04, 0x17
        /*000a*/ 	.short	(.L_11 - .L_10)
.L_10:
        /*000c*/ 	.word	0x00000000
        /*0010*/ 	.short	0x0009
        /*0012*/ 	.short	0x003c
        /*0014*/ 	.byte	0x00, 0xf0, 0x11, 0x00


	//----- nvinfo : EIATTR_KPARAM_INFO
	.align		4
.L_11:
        /*0018*/ 	.byte	0x04, 0x17
        /*001a*/ 	.short	(.L_13 - .L_12)
.L_12:
        /*001c*/ 	.word	0x00000000
        /*0020*/ 	.short	0x0008
        /*0022*/ 	.short	0x0038
        /*0024*/ 	.byte	0x00, 0xf0, 0x11, 0x00


	//----- nvinfo : EIATTR_KPARAM_INFO
	.align		4
.L_13:
        /*0028*/ 	.byte	0x04, 0x17
        /*002a*/ 	.short	(.L_15 - .L_14)
.L_14:
        /*002c*/ 	.word	0x00000000
        /*0030*/ 	.short	0x0007
        /*0032*/ 	.short	0x0034
        /*0034*/ 	.byte	0x00, 0xf0, 0x11, 0x00


	//----- nvinfo : EIATTR_KPARAM_INFO
	.align		4
.L_15:
        /*0038*/ 	.byte	0x04, 0x17
        /*003a*/ 	.short	(.L_17 - .L_16)
.L_16:
        /*003c*/ 	.word	0x00000000
        /*0040*/ 	.short	0x0006
        /*0042*/ 	.short	0x0030
        /*0044*/ 	.byte	0x00, 0xf0, 0x11, 0x00


	//----- nvinfo : EIATTR_KPARAM_INFO
	.align		4
.L_17:
        /*0048*/ 	.byte	0x04, 0x17
        /*004a*/ 	.short	(.L_19 - .L_18)
.L_18:
        /*004c*/ 	.word	0x00000000
        /*0050*/ 	.short	0x0005
        /*0052*/ 	.short	0x0028
        /*0054*/ 	.byte	0x00, 0xf5, 0x21, 0x00


	//----- nvinfo : EIATTR_KPARAM_INFO
	.align		4
.L_19:
        /*0058*/ 	.byte	0x04, 0x17
        /*005a*/ 	.short	(.L_21 - .L_20)
.L_20:
        /*005c*/ 	.word	0x00000000
        /*0060*/ 	.short	0x0004
        /*0062*/ 	.short	0x0020
        /*0064*/ 	.byte	0x00, 0xf5, 0x21, 0x00


	//----- nvinfo : EIATTR_KPARAM_INFO
	.align		4
.L_21:
        /*0068*/ 	.byte	0x04, 0x17
        /*006a*/ 	.short	(.L_23 - .L_22)
.L_22:
        /*006c*/ 	.word	0x00000000
        /*0070*/ 	.short	0x0003
        /*0072*/ 	.short	0x0018
        /*0074*/ 	.byte	0x00, 0xf5, 0x21, 0x00


	//----- nvinfo : EIATTR_KPARAM_INFO
	.align		4
.L_23:
        /*0078*/ 	.byte	0x04, 0x17
        /*007a*/ 	.short	(.L_25 - .L_24)
.L_24:
        /*007c*/ 	.word	0x00000000
        /*0080*/ 	.short	0x0002
        /*0082*/ 	.short	0x0010
        /*0084*/ 	.byte	0x00, 0xf5, 0x21, 0x00


	//----- nvinfo : EIATTR_KPARAM_INFO
	.align		4
.L_25:
        /*0088*/ 	.byte	0x04, 0x17
        /*008a*/ 	.short	(.L_27 - .L_26)
.L_26:
        /*008c*/ 	.word	0x00000000
        /*0090*/ 	.short	0x0001
        /*0092*/ 	.short	0x0008
        /*0094*/ 	.byte	0x00, 0xf5, 0x21, 0x00


	//----- nvinfo : EIATTR_KPARAM_INFO
	.align		4
.L_27:
        /*0098*/ 	.byte	0x04, 0x17
        /*009a*/ 	.short	(.L_29 - .L_28)
.L_28:
        /*009c*/ 	.word	0x00000000
        /*00a0*/ 	.short	0x0000
        /*00a2*/ 	.short	0x0000
        /*00a4*/ 	.byte	0x00, 0xf5, 0x21, 0x00


	//----- nvinfo : EIATTR_SPARSE_MMA_MASK
	.align		4
.L_29:
        /*00a8*/ 	.byte	0x03, 0x50
        /*00aa*/ 	.short	0x0000


	//----- nvinfo : EIATTR_MAXREG_COUNT
	.align		4
        /*00ac*/ 	.byte	0x03, 0x1b
        /*00ae*/ 	.short	0x00ff


	//----- nvinfo : EIATTR_MERCURY_ISA_VERSION
	.align		4
        /*00b0*/ 	.byte	0x03, 0x5f
        /*00b2*/ 	.short	0x0101


	//----- nvinfo : EIATTR_VRC_CTA_INIT_COUNT
	.align		4
        /*00b4*/ 	.byte	0x02, 0x4a
	.zero		1
	.zero		1


	//----- nvinfo : EIATTR_EXIT_INSTR_OFFSETS
	.align		4
        /*00b8*/ 	.byte	0x04, 0x1c
        /*00ba*/ 	.short	(.L_31 - .L_30)


	//   ....[0]....
.L_30:
        /*00bc*/ 	.word	0x000000a0


	//   ....[1]....
        /*00c0*/ 	.word	0x00000910


	//----- nvinfo : EIATTR_CRS_STACK_SIZE
	.align		4
.L_31:
        /*00c4*/ 	.byte	0x04, 0x1e
        /*00c6*/ 	.short	(.L_33 - .L_32)
.L_32:
        /*00c8*/ 	.word	0x00000000


	//----- nvinfo : EIATTR_CBANK_PARAM_SIZE
	.align		4
.L_33:
        /*00cc*/ 	.byte	0x03, 0x19
        /*00ce*/ 	.short	0x0040


	//----- nvinfo : EIATTR_PARAM_CBANK
	.align		4
        /*00d0*/ 	.byte	0x04, 0x0a
        /*00d2*/ 	.short	(.L_35 - .L_34)
	.align		4
.L_34:
        /*00d4*/ 	.word	index@(.nv.constant0._Z27compute_solvent_grid_kernelPKfS0_S0_S0_S0_Pfiiii)
        /*00d8*/ 	.short	0x0380
        /*00da*/ 	.short	0x0040


	//----- nvinfo : EIATTR_SW_WAR
	.align		4
.L_35:
        /*00dc*/ 	.byte	0x04, 0x36
        /*00de*/ 	.short	(.L_37 - .L_36)
.L_36:
        /*00e0*/ 	.word	0x00000008
.L_37:


//--------------------- .nv.callgraph             --------------------------
	.section	.nv.callgraph,"",@"SHT_CUDA_CALLGRAPH"
	.align	4
	.sectionentsize	8
	.align		4
        /*0000*/ 	.word	0x00000000
	.align		4
        /*0004*/ 	.word	0xffffffff
	.align		4
        /*0008*/ 	.word	0x00000000
	.align		4
        /*000c*/ 	.word	0xfffffffe
	.align		4
        /*0010*/ 	.word	0x00000000
	.align		4
        /*0014*/ 	.word	0xfffffffd
	.align		4
        /*0018*/ 	.word	0x00000000
	.align		4
        /*001c*/ 	.word	0xfffffffc


//--------------------- .text._Z27compute_solvent_grid_kernelPKfS0_S0_S0_S0_Pfiiii --------------------------
	.section	.text._Z27compute_solvent_grid_kernelPKfS0_S0_S0_S0_Pfiiii,"ax",@progbits
	.align	128
        .global         _Z27compute_solvent_grid_kernelPKfS0_S0_S0_S0_Pfiiii
        .type           _Z27compute_solvent_grid_kernelPKfS0_S0_S0_S0_Pfiiii,@function
        .size           _Z27compute_solvent_grid_kernelPKfS0_S0_S0_S0_Pfiiii,(.L_x_8 - _Z27compute_solvent_grid_kernelPKfS0_S0_S0_S0_Pfiiii)
        .other          _Z27compute_solvent_grid_kernelPKfS0_S0_S0_S0_Pfiiii,@"STO_CUDA_ENTRY STV_DEFAULT"
_Z27compute_solvent_grid_kernelPKfS0_S0_S0_S0_Pfiiii:
.text._Z27compute_solvent_grid_kernelPKfS0_S0_S0_S0_Pfiiii:
[----:B------:R-:W-:Y:S01]  /*0000*/  LDC R1, c[0x0][0x37c] ;  /* 0x0000df00ff017b82 */ /* 0x000fe20000000800 */
[----:B------:R-:W0:Y:S07]  /*0010*/  S2R R3, SR_TID.X ;  /* 0x0000000000037919 */ /* 0x000e2e0000002100 */
[----:B------:R-:W1:Y:S08]  /*0020*/  LDC R5, c[0x0][0x3b4] ;  /* 0x0000ed00ff057b82 */ /* 0x000e700000000800 */
[----:B------:R-:W1:Y:S08]  /*0030*/  LDC.64 R6, c[0x0][0x3b8] ;  /* 0x0000ee00ff067b82 */ /* 0x000e700000000a00 */
[----:B------:R-:W0:Y:S08]  /*0040*/  S2UR UR4, SR_CTAID.X ;  /* 0x00000000000479c3 */ /* 0x000e300000002500 */
[----:B------:R-:W0:Y:S01]  /*0050*/  LDC R4, c[0x0][0x360] ;  /* 0x0000d800ff047b82 */ /* 0x000e220000000800 */
[----:B-1----:R-:W-:-:S04]  /*0060*/  IMAD R0, R6, R5, RZ ;  /* 0x0000000506007224 */ /* 0x002fc800078e02ff */
[----:B------:R-:W-:Y:S02]  /*0070*/  IMAD R7, R0, R7, RZ ;  /* 0x0000000700077224 */ /* 0x000fe400078e02ff */
[----:B0-----:R-:W-:-:S05]  /*0080*/  IMAD R4, R4, UR4, R3 ;  /* 0x0000000404047c24 */ /* 0x001fca000f8e0203 */
[----:B------:R-:W-:-:S13]  /*0090*/  ISETP.GE.AND P0, PT, R4, R7, PT ;  /* 0x000000070400720c */ /* 0x000fda0003f06270 */
[----:B------:R-:W-:Y:S05]  /*00a0*/  @P0 EXIT ;  /* 0x000000000000094d */ /* 0x000fea0003800000 */
[----:B------:R-:W-:Y:S01]  /*00b0*/  IABS R2, R5 ;  /* 0x0000000500027213 */ /* 0x000fe20000000000 */
[----:B------:R-:W0:Y:S01]  /*00c0*/  LDCU UR6, c[0x0][0x3b0] ;  /* 0x00007600ff0677ac */ /* 0x000e220008000800 */
[----:B------:R-:W-:Y:S02]  /*00d0*/  IABS R7, R6 ;  /* 0x0000000600077213 */ /* 0x000fe40000000000 */
[----:B------:R-:W1:Y:S01]  /*00e0*/  I2F.RP R3, R2 ;  /* 0x0000000200037306 */ /* 0x000e620000209400 */
[----:B------:R-:W-:Y:S01]  /*00f0*/  IABS R12, R4 ;  /* 0x00000004000c7213 */ /* 0x000fe20000000000 */
[----:B------:R-:W2:Y:S01]  /*0100*/  LDCU.64 UR4, c[0x0][0x358] ;  /* 0x00006b00ff0477ac */ /* 0x000ea20008000a00 */
[----:B------:R-:W-:-:S05]  /*0110*/  IABS R14, R0 ;  /* 0x00000000000e7213 */ /* 0x000fca0000000000 */
[----:B------:R-:W3:Y:S01]  /*0120*/  I2F.RP R13, R7 ;  /* 0x00000007000d7306 */ /* 0x000ee20000209400 */
[----:B0-----:R-:W-:-:S07]  /*0130*/  UISETP.GE.AND UP0, UPT, UR6, 0x1, UPT ;  /* 0x000000010600788c */ /* 0x001fce000bf06270 */
[----:B-1----:R-:W0:Y:S08]  /*0140*/  MUFU.RCP R3, R3 ;  /* 0x0000000300037308 */ /* 0x002e300000001000 */
[----:B---3--:R-:W1:Y:S01]  /*0150*/  MUFU.RCP R13, R13 ;  /* 0x0000000d000d7308 */ /* 0x008e620000001000 */
[----:B0-----:R-:W-:-:S07]  /*0160*/  IADD3 R8, PT, PT, R3, 0xffffffe, RZ ;  /* 0x0ffffffe03087810 */ /* 0x001fce0007ffe0ff */
[----:B------:R0:W3:Y:S01]  /*0170*/  F2I.FTZ.U32.TRUNC.NTZ R9, R8 ;  /* 0x0000000800097305 */ /* 0x0000e2000021f000 */
[----:B-1----:R-:W-:Y:S01]  /*0180*/  IADD3 R3, PT, PT, R13, 0xffffffe, RZ ;  /* 0x0ffffffe0d037810 */ /* 0x002fe20007ffe0ff */
[----:B0-----:R-:W-:-:S06]  /*0190*/  HFMA2 R8, -RZ, RZ, 0, 0 ;  /* 0x00000000ff087431 */ /* 0x001fcc00000001ff */
[----:B------:R-:W-:Y:S01]  /*01a0*/  F2I.FTZ.U32.TRUNC.NTZ R3, R3 ;  /* 0x0000000300037305 */ /* 0x000fe2000021f000 */
[----:B---3--:R-:W-:-:S04]  /*01b0*/  IMAD.MOV R11, RZ, RZ, -R9 ;  /* 0x000000ffff0b7224 */ /* 0x008fc800078e0a09 */
[----:B------:R-:W-:-:S04]  /*01c0*/  IMAD R11, R11, R2, RZ ;  /* 0x000000020b0b7224 */ /* 0x000fc800078e02ff */
[----:B------:R-:W-:Y:S01]  /*01d0*/  IMAD.HI.U32 R10, R9, R11, R8 ;  /* 0x0000000b090a7227 */ /* 0x000fe200078e0008 */
[----:B------:R-:W-:-:S03]  /*01e0*/  MOV R8, R14 ;  /* 0x0000000e00087202 */ /* 0x000fc60000000f00 */
[----:B------:R-:W-:Y:S01]  /*01f0*/  IMAD.MOV.U32 R9, RZ, RZ, R12 ;  /* 0x000000ffff097224 */ /* 0x000fe200078e000c */
[----:B------:R-:W0:Y:S03]  /*0200*/  I2F.RP R14, R8 ;  /* 0x00000008000e7306 */ /* 0x000e260000209400 */
[----:B------:R-:W-:-:S04]  /*0210*/  IMAD.HI.U32 R12, R10, R9, RZ ;  /* 0x000000090a0c7227 */ /* 0x000fc800078e00ff */
[----:B------:R-:W-:-:S04]  /*0220*/  IMAD.MOV R11, RZ, RZ, -R12 ;  /* 0x000000ffff0b7224 */ /* 0x000fc800078e0a0c */
[C---:B------:R-:W-:Y:S01]  /*0230*/  IMAD R11, R2.reuse, R11, R9 ;  /* 0x0000000b020b7224 */ /* 0x040fe200078e0209 */
[----:B0-----:R-:W0:Y:S04]  /*0240*/  MUFU.RCP R14, R14 ;  /* 0x0000000e000e7308 */ /* 0x001e280000001000 */
[----:B------:R-:W-:-:S13]  /*0250*/  ISETP.GT.U32.AND P1, PT, R2, R11, PT ;  /* 0x0000000b0200720c */ /* 0x000fda0003f24070 */
[----:B------:R-:W-:Y:S02]  /*0260*/  @!P1 IMAD.IADD R11, R11, 0x1, -R2 ;  /* 0x000000010b0b9824 */ /* 0x000fe400078e0a02 */
[----:B------:R-:W-:Y:S01]  /*0270*/  @!P1 VIADD R12, R12, 0x1 ;  /* 0x000000010c0c9836 */ /* 0x000fe20000000000 */
[----:B------:R-:W-:Y:S02]  /*0280*/  ISETP.NE.AND P1, PT, R5, RZ, PT ;  /* 0x000000ff0500720c */ /* 0x000fe40003f25270 */
[----:B------:R-:W-:Y:S02]  /*0290*/  ISETP.GE.U32.AND P0, PT, R11, R2, PT ;  /* 0x000000020b00720c */ /* 0x000fe40003f06070 */
[----:B------:R-:W-:Y:S02]  /*02a0*/  LOP3.LUT R2, R4, R5, RZ, 0x3c, !PT ;  /* 0x0000000504027212 */ /* 0x000fe400078e3cff */
[----:B0-----:R-:W-:Y:S02]  /*02b0*/  IADD3 R10, PT, PT, R14, 0xffffffe, RZ ;  /* 0x0ffffffe0e0a7810 */ /* 0x001fe40007ffe0ff */
[----:B------:R-:W-:-:S02]  /*02c0*/  ISETP.GE.AND P2, PT, R2, RZ, PT ;  /* 0x000000ff0200720c */ /* 0x000fc40003f46270 */
[----:B------:R-:W0:Y:S01]  /*02d0*/  F2I.FTZ.U32.TRUNC.NTZ R11, R10 ;  /* 0x0000000a000b7305 */ /* 0x000e22000021f000 */
[----:B------:R-:W-:-:S04]  /*02e0*/  IADD3 R2, PT, PT, RZ, -R3, RZ ;  /* 0x80000003ff027210 */ /* 0x000fc80007ffe0ff */
[----:B------:R-:W-:Y:S01]  /*02f0*/  @P0 IADD3 R12, PT, PT, R12, 0x1, RZ ;  /* 0x000000010c0c0810 */ /* 0x000fe20007ffe0ff */
[----:B------:R-:W-:Y:S02]  /*0300*/  IMAD R13, R2, R7, RZ ;  /* 0x00000007020d7224 */ /* 0x000fe400078e02ff */
[----:B------:R-:W-:-:S03]  /*0310*/  HFMA2 R2, -RZ, RZ, 0, 0 ;  /* 0x00000000ff027431 */ /* 0x000fc600000001ff */
[----:B------:R-:W-:Y:S02]  /*0320*/  @!P2 IADD3 R12, PT, PT, -R12, RZ, RZ ;  /* 0x000000ff0c0ca210 */ /* 0x000fe40007ffe1ff */
[----:B------:R-:W-:Y:S01]  /*0330*/  @!P1 LOP3.LUT R12, RZ, R5, RZ, 0x33, !PT ;  /* 0x00000005ff0c9212 */ /* 0x000fe200078e33ff */
[----:B0-----:R-:W-:-:S03]  /*0340*/  IMAD.MOV R15, RZ, RZ, -R11 ;  /* 0x000000ffff0f7224 */ /* 0x001fc600078e0a0b */
[----:B------:R-:W-:Y:S01]  /*0350*/  IABS R10, R12 ;  /* 0x0000000c000a7213 */ /* 0x000fe20000000000 */
[----:B------:R-:W-:Y:S01]  /*0360*/  IMAD.HI.U32 R2, R3, R13, R2 ;  /* 0x0000000d03027227 */ /* 0x000fe200078e0002 */
[----:B------:R-:W-:-:S03]  /*0370*/  IABS R13, R0 ;  /* 0x00000000000d7213 */ /* 0x000fc60000000000 */
[----:B------:R-:W-:Y:S01]  /*0380*/  IMAD.MOV.U32 R3, RZ, RZ, R10 ;  /* 0x000000ffff037224 */ /* 0x000fe200078e000a */
[----:B------:R-:W-:Y:S01]  /*0390*/  MOV R10, RZ ;  /* 0x000000ff000a7202 */ /* 0x000fe20000000f00 */
[----:B------:R-:W-:Y:S02]  /*03a0*/  IMAD R15, R15, R8, RZ ;  /* 0x000000080f0f7224 */ /* 0x000fe400078e02ff */
[----:B------:R-:W-:-:S04]  /*03b0*/  IMAD.HI.U32 R2, R2, R3, RZ ;  /* 0x0000000302027227 */ /* 0x000fc800078e00ff */
[----:B------:R-:W-:Y:S01]  /*03c0*/  IMAD.HI.U32 R10, R11, R15, R10 ;  /* 0x0000000f0b0a7227 */ /* 0x000fe200078e000a */
[----:B------:R-:W-:-:S03]  /*03d0*/  IADD3 R11, PT, PT, RZ, -R13, RZ ;  /* 0x8000000dff0b7210 */ /* 0x000fc60007ffe0ff */
[----:B------:R-:W-:Y:S02]  /*03e0*/  HFMA2 R15, -RZ, RZ, 0, 0 ;  /* 0x00000000ff0f7431 */ /* 0x000fe400000001ff */
[----:B------:R-:W-:Y:S02]  /*03f0*/  IMAD.MOV R2, RZ, RZ, -R2 ;  /* 0x000000ffff027224 */ /* 0x000fe400078e0a02 */
[----:B------:R-:W-:-:S04]  /*0400*/  IMAD.HI.U32 R10, R10, R9, RZ ;  /* 0x000000090a0a7227 */ /* 0x000fc800078e00ff */
[----:B------:R-:W-:Y:S02]  /*0410*/  IMAD R9, R10, R11, R9 ;  /* 0x0000000b0a097224 */ /* 0x000fe400078e0209 */
[C---:B------:R-:W-:Y:S01]  /*0420*/  IMAD R3, R7.reuse, R2, R3 ;  /* 0x0000000207037224 */ /* 0x040fe200078e0203 */
[----:B------:R-:W-:Y:S02]  /*0430*/  LOP3.LUT R2, R4, R0, RZ, 0x3c, !PT ;  /* 0x0000000004027212 */ /* 0x000fe400078e3cff */
[----:B------:R-:W-:Y:S02]  /*0440*/  ISETP.GT.U32.AND P1, PT, R8, R9, PT ;  /* 0x000000090800720c */ /* 0x000fe40003f24070 */
[----:B------:R-:W-:Y:S02]  /*0450*/  ISETP.GT.U32.AND P0, PT, R7, R3, PT ;  /* 0x000000030700720c */ /* 0x000fe40003f04070 */
[----:B------:R-:W-:-:S09]  /*0460*/  ISETP.GE.AND P2, PT, R2, RZ, PT ;  /* 0x000000ff0200720c */ /* 0x000fd20003f46270 */
[-C--:B------:R-:W-:Y:S01]  /*0470*/  @!P1 IADD3 R9, PT, PT, R9, -R8.reuse, RZ ;  /* 0x8000000809099210 */ /* 0x080fe20007ffe0ff */
[----:B------:R-:W-:Y:S01]  /*0480*/  @!P1 VIADD R10, R10, 0x1 ;  /* 0x000000010a0a9836 */ /* 0x000fe20000000000 */
[----:B------:R-:W-:Y:S02]  /*0490*/  @!P0 IADD3 R3, PT, PT, R3, -R7, RZ ;  /* 0x8000000703038210 */ /* 0x000fe40007ffe0ff */
[----:B------:R-:W-:Y:S02]  /*04a0*/  ISETP.GE.U32.AND P4, PT, R9, R8, PT ;  /* 0x000000080900720c */ /* 0x000fe40003f86070 */
[----:B------:R-:W-:Y:S02]  /*04b0*/  ISETP.GT.U32.AND P3, PT, R7, R3, PT ;  /* 0x000000030700720c */ /* 0x000fe40003f64070 */
[----:B------:R-:W-:Y:S02]  /*04c0*/  ISETP.GE.AND P1, PT, R12, RZ, PT ;  /* 0x000000ff0c00720c */ /* 0x000fe40003f26270 */
[----:B------:R-:W-:-:S02]  /*04d0*/  ISETP.NE.AND P0, PT, R0, RZ, PT ;  /* 0x000000ff0000720c */ /* 0x000fc40003f05270 */
[----:B------:R-:W-:-:S05]  /*04e0*/  IADD3 R12, PT, PT, -R12, RZ, RZ ;  /* 0x000000ff0c0c7210 */ /* 0x000fca0007ffe1ff */
[----:B------:R-:W-:Y:S01]  /*04f0*/  @P4 IADD3 R10, PT, PT, R10, 0x1, RZ ;  /* 0x000000010a0a4810 */ /* 0x000fe20007ffe0ff */
[----:B------:R-:W-:Y:S01]  /*0500*/  IMAD R4, R5, R12, R4 ;  /* 0x0000000c05047224 */ /* 0x000fe200078e0204 */
[----:B------:R-:W-:Y:S02]  /*0510*/  ISETP.NE.AND P4, PT, R6, RZ, PT ;  /* 0x000000ff0600720c */ /* 0x000fe40003f85270 */
[----:B------:R-:W-:Y:S01]  /*0520*/  @!P3 IADD3 R3, PT, PT, R3, -R7, RZ ;  /* 0x800000070303b210 */ /* 0x000fe20007ffe0ff */
[----:B------:R-:W-:-:S04]  /*0530*/  IMAD.MOV.U32 R2, RZ, RZ, R10 ;  /* 0x000000ffff027224 */ /* 0x000fc800078e000a */
[----:B------:R-:W-:Y:S01]  /*0540*/  @!P1 IMAD.MOV R3, RZ, RZ, -R3 ;  /* 0x000000ffff039224 */ /* 0x000fe200078e0a03 */
[----:B------:R-:W-:Y:S02]  /*0550*/  @!P2 IADD3 R2, PT, PT, -R2, RZ, RZ ;  /* 0x000000ff0202a210 */ /* 0x000fe40007ffe1ff */
[----:B------:R-:W-:-:S03]  /*0560*/  @!P0 LOP3.LUT R2, RZ, R0, RZ, 0x33, !PT ;  /* 0x00000000ff028212 */ /* 0x000fc600078e33ff */
[----:B------:R-:W-:Y:S01]  /*0570*/  @!P4 LOP3.LUT R3, RZ, R6, RZ, 0x33, !PT ;  /* 0x00000006ff03c212 */ /* 0x000fe200078e33ff */
[----:B--2---:R-:W-:Y:S06]  /*0580*/  BRA.U !UP0, `(.L_x_0) ;  /* 0x0000000108c47547 */ /* 0x004fec000b800000 */
[----:B------:R-:W0:Y:S01]  /*0590*/  LDC.64 R14, c[0x0][0x390] ;  /* 0x0000e400ff0e7b82 */ /* 0x000e220000000a00 */
[----:B------:R-:W1:Y:S07]  /*05a0*/  LDCU UR6, c[0x0][0x3b0] ;  /* 0x00007600ff0677ac */ /* 0x000e6e0008000800 */
[----:B------:R-:W2:Y:S08]  /*05b0*/  LDC.64 R16, c[0x0][0x398] ;  /* 0x0000e600ff107b82 */ /* 0x000eb00000000a00 */
[----:B------:R-:W3:Y:S01]  /*05c0*/  LDC.64 R18, c[0x0][0x3a0] ;  /* 0x0000e800ff127b82 */ /* 0x000ee20000000a00 */
[----:B0-----:R-:W-:-:S07]  /*05d0*/  IMAD.WIDE R14, R4, 0x4, R14 ;  /* 0x00000004040e7825 */ /* 0x001fce00078e020e */
[----:B------:R-:W0:Y:S01]  /*05e0*/  LDC.64 R6, c[0x0][0x380] ;  /* 0x0000e000ff067b82 */ /* 0x000e220000000a00 */
[----:B------:R4:W5:Y:S01]  /*05f0*/  LDG.E.CONSTANT R5, desc[UR4][R14.64] ;  /* 0x000000040e057981 */ /* 0x000962000c1e9900 */
[----:B--2---:R-:W-:-:S06]  /*0600*/  IMAD.WIDE R16, R3, 0x4, R16 ;  /* 0x0000000403107825 */ /* 0x004fcc00078e0210 */
[----:B------:R-:W2:Y:S01]  /*0610*/  LDC.64 R8, c[0x0][0x388] ;  /* 0x0000e200ff087b82 */ /* 0x000ea20000000a00 */
[----:B------:R4:W5:Y:S01]  /*0620*/  LDG.E.CONSTANT R10, desc[UR4][R16.64] ;  /* 0x00000004100a7981 */ /* 0x000962000c1e9900 */
[----:B---3--:R-:W-:-:S05]  /*0630*/  IMAD.WIDE R18, R2, 0x4, R18 ;  /* 0x0000000402127825 */ /* 0x008fca00078e0212 */
[----:B------:R4:W5:Y:S01]  /*0640*/  LDG.E.CONSTANT R11, desc[UR4][R18.64] ;  /* 0x00000004120b7981 */ /* 0x000962000c1e9900 */
[----:B------:R-:W-:Y:S01]  /*0650*/  BSSY.RECONVERGENT B0, `(.L_x_0) ;  /* 0x0000024000007945 */ /* 0x000fe20003800200 */
[----:B-1----:R-:W-:-:S07]  /*0660*/  MOV R13, RZ ;  /* 0x000000ff000d7202 */ /* 0x002fce0000000f00 */
.L_x_5:
[----:B----4-:R-:W-:-:S04]  /*0670*/  IMAD R15, R13, 0x3, RZ ;  /* 0x000000030d0f7824 */ /* 0x010fc800078e02ff */
[----:B0-----:R-:W-:-:S05]  /*0680*/  IMAD.WIDE.U32 R14, R15, 0x4, R6 ;  /* 0x000000040f0e7825 */ /* 0x001fca00078e0006 */
[----:B------:R-:W3:Y:S04]  /*0690*/  LDG.E.CONSTANT R19, desc[UR4][R14.64+0x4] ;  /* 0x000004040e137981 */ /* 0x000ee8000c1e9900 */
[----:B------:R-:W4:Y:S04]  /*06a0*/  LDG.E.CONSTANT R0, desc[UR4][R14.64] ;  /* 0x000000040e007981 */ /* 0x000f28000c1e9900 */
[----:B------:R-:W4:Y:S01]  /*06b0*/  LDG.E.CONSTANT R18, desc[UR4][R14.64+0x8] ;  /* 0x000008040e127981 */ /* 0x000f22000c1e9900 */
[----:B--2---:R-:W-:-:S05]  /*06c0*/  IMAD.WIDE.U32 R16, R13, 0x4, R8 ;  /* 0x000000040d107825 */ /* 0x004fca00078e0008 */
[----:B-----5:R0:W5:Y:S01]  /*06d0*/  LDG.E.CONSTANT R12, desc[UR4][R16.64] ;  /* 0x00000004100c7981 */ /* 0x020162000c1e9900 */
[----:B------:R-:W-:Y:S01]  /*06e0*/  BSSY.RECONVERGENT B1, `(.L_x_1) ;  /* 0x0000013000017945 */ /* 0x000fe20003800200 */
[----:B---3--:R-:W-:Y:S01]  /*06f0*/  FADD R19, R10, -R19 ;  /* 0x800000130a137221 */ /* 0x008fe20000000000 */
[----:B----4-:R-:W-:-:S03]  /*0700*/  FADD R0, R5, -R0 ;  /* 0x8000000005007221 */ /* 0x010fc60000000000 */
[----:B------:R-:W-:Y:S01]  /*0710*/  FMUL R19, R19, R19 ;  /* 0x0000001313137220 */ /* 0x000fe20000400000 */
[----:B------:R-:W-:-:S03]  /*0720*/  FADD R18, R11, -R18 ;  /* 0x800000120b127221 */ /* 0x000fc60000000000 */
[----:B------:R-:W-:-:S04]  /*0730*/  FFMA R19, R0, R0, R19 ;  /* 0x0000000000137223 */ /* 0x000fc80000000013 */
[----:B------:R-:W-:-:S04]  /*0740*/  FFMA R18, R18, R18, R19 ;  /* 0x0000001212127223 */ /* 0x000fc80000000013 */
[----:B------:R-:W-:Y:S01]  /*0750*/  VIADD R0, R18, 0xf3000000 ;  /* 0xf300000012007836 */ /* 0x000fe20000000000 */
[----:B------:R0:W1:Y:S04]  /*0760*/  MUFU.RSQ R19, R18 ;  /* 0x0000001200137308 */ /* 0x0000680000001400 */
[----:B------:R-:W-:-:S13]  /*0770*/  ISETP.GT.U32.AND P0, PT, R0, 0x727fffff, PT ;  /* 0x727fffff0000780c */ /* 0x000fda0003f04070 */
[----:B01----:R-:W-:Y:S05]  /*0780*/  @!P0 BRA `(.L_x_2) ;  /* 0x0000000000108947 */ /* 0x003fea0003800000 */
[----:B------:R-:W-:-:S07]  /*0790*/  MOV R19, 0x7b0 ;  /* 0x000007b000137802 */ /* 0x000fce0000000f00 */
[----:B-----5:R-:W-:Y:S05]  /*07a0*/  CALL.REL.NOINC `($__internal_0_$__cuda_sm20_sqrt_rn_f32_slowpath) ;  /* 0x00000000005c7944 */ /* 0x020fea0003c00000 */
[----:B------:R-:W-:Y:S01]  /*07b0*/  MOV R15, R0 ;  /* 0x00000000000f7202 */ /* 0x000fe20000000f00 */
[----:B------:R-:W-:Y:S06]  /*07c0*/  BRA `(.L_x_3) ;  /* 0x0000000000107947 */ /* 0x000fec0003800000 */
.L_x_2:
[----:B------:R-:W-:Y:S01]  /*07d0*/  FMUL.FTZ R15, R18, R19 ;  /* 0x00000013120f7220 */ /* 0x000fe20000410000 */
[----:B------:R-:W-:-:S03]  /*07e0*/  FMUL.FTZ R14, R19, 0.5 ;  /* 0x3f000000130e7820 */ /* 0x000fc60000410000 */
[----:B------:R-:W-:-:S04]  /*07f0*/  FFMA R0, -R15, R15, R18 ;  /* 0x0000000f0f007223 */ /* 0x000fc80000000112 */
[----:B------:R-:W-:-:S07]  /*0800*/  FFMA R15, R0, R14, R15 ;  /* 0x0000000e000f7223 */ /* 0x000fce000000000f */
.L_x_3:
[----:B------:R-:W-:Y:S05]  /*0810*/  BSYNC.RECONVERGENT B1 ;  /* 0x0000000000017941 */ /* 0x000fea0003800200 */
.L_x_1:
[----:B-----5:R-:W-:Y:S01]  /*0820*/  FSETP.GTU.AND P0, PT, R15, R12, PT ;  /* 0x0000000c0f00720b */ /* 0x020fe20003f0c000 */
[----:B------:R-:W-:-:S12]  /*0830*/  HFMA2 R15, -RZ, RZ, 1.875, 0 ;  /* 0x3f800000ff0f7431 */ /* 0x000fd800000001ff */
[----:B------:R-:W-:Y:S05]  /*0840*/  @!P0 BRA `(.L_x_4) ;  /* 0x0000000000108947 */ /* 0x000fea0003800000 */
[----:B------:R-:W-:-:S05]  /*0850*/  VIADD R13, R13, 0x1 ;  /* 0x000000010d0d7836 */ /* 0x000fca0000000000 */
[----:B------:R-:W-:-:S13]  /*0860*/  ISETP.NE.AND P0, PT, R13, UR6, PT ;  /* 0x000000060d007c0c */ /* 0x000fda000bf05270 */
[----:B------:R-:W-:Y:S05]  /*0870*/  @P0 BRA `(.L_x_5) ;  /* 0xfffffffc007c0947 */ /* 0x000fea000383ffff */
[----:B------:R-:W-:-:S07]  /*0880*/  MOV R15, RZ ;  /* 0x000000ff000f7202 */ /* 0x000fce0000000f00 */
.L_x_4:
[----:B------:R-:W-:Y:S05]  /*0890*/  BSYNC.RECONVERGENT B0 ;  /* 0x0000000000007941 */ /* 0x000fea0003800200 */
.L_x_0:
[----:B------:R-:W0:Y:S01]  /*08a0*/  LDCU UR7, c[0x0][0x3b8] ;  /* 0x00007700ff0777ac */ /* 0x000e220008000800 */
[----:B------:R-:W1:Y:S01]  /*08b0*/  LDC.64 R6, c[0x0][0x3a8] ;  /* 0x0000ea00ff067b82 */ /* 0x000e620000000a00 */
[----:B------:R-:W2:Y:S01]  /*08c0*/  LDCU UR8, c[0x0][0x3b4] ;  /* 0x00007680ff0877ac */ /* 0x000ea20008000800 */
[----:B0-----:R-:W-:-:S04]  /*08d0*/  IMAD R3, R2, UR7, R3 ;  /* 0x0000000702037c24 */ /* 0x001fc8000f8e0203 */
[----:B--2---:R-:W-:-:S04]  /*08e0*/  IMAD R3, R3, UR8, R4 ;  /* 0x0000000803037c24 */ /* 0x004fc8000f8e0204 */
[----:B-1----:R-:W-:-:S05]  /*08f0*/  IMAD.WIDE R2, R3, 0x4, R6 ;  /* 0x0000000403027825 */ /* 0x002fca00078e0206 */
[----:B------:R-:W-:Y:S01]  /*0900*/  STG.E desc[UR4][R2.64], R15 ;  /* 0x0000000f02007986 */ /* 0x000fe2000c101904 */
[----:B------:R-:W-:Y:S05]  /*0910*/  EXIT ;  /* 0x000000000000794d */ /* 0x000fea0003800000 */
        .weak           $__internal_0_$__cuda_sm20_sqrt_rn_f32_slowpath
        .type           $__internal_0_$__cuda_sm20_sqrt_rn_f32_slowpath,@function
        .size           $__internal_0_$__cuda_sm20_sqrt_rn_f32_slowpath,(.L_x_8 - $__internal_0_$__cuda_sm20_sqrt_rn_f32_slowpath)
$__internal_0_$__cuda_sm20_sqrt_rn_f32_slowpath:
[----:B------:R-:W-:-:S13]  /*0920*/  LOP3.LUT P0, RZ, R18, 0x7fffffff, RZ, 0xc0, !PT ;  /* 0x7fffffff12ff7812 */ /* 0x000fda000780c0ff */
[----:B------:R-:W-:Y:S01]  /*0930*/  @!P0 MOV R14, R18 ;  /* 0x00000012000e8202 */ /* 0x000fe20000000f00 */
[----:B------:R-:W-:Y:S06]  /*0940*/  @!P0 BRA `(.L_x_6) ;  /* 0x0000000000448947 */ /* 0x000fec0003800000 */
[----:B------:R-:W-:Y:S01]  /*0950*/  FSETP.GEU.FTZ.AND P0, PT, R18, RZ, PT ;  /* 0x000000ff1200720b */ /* 0x000fe20003f1e000 */
[----:B------:R-:W-:-:S12]  /*0960*/  IMAD.MOV.U32 R0, RZ, RZ, R18 ;  /* 0x000000ffff007224 */ /* 0x000fd800078e0012 */
[----:B------:R-:W-:Y:S01]  /*0970*/  @!P0 MOV R14, 0x7fffffff ;  /* 0x7fffffff000e8802 */ /* 0x000fe20000000f00 */
[----:B------:R-:W-:Y:S06]  /*0980*/  @!P0 BRA `(.L_x_6) ;  /* 0x0000000000348947 */ /* 0x000fec0003800000 */
[----:B------:R-:W-:-:S13]  /*0990*/  FSETP.GTU.FTZ.AND P0, PT, |R0|, +INF , PT ;  /* 0x7f8000000000780b */ /* 0x000fda0003f1c200 */
[----:B------:R-:W-:Y:S01]  /*09a0*/  @P0 FADD.FTZ R14, R0, 1 ;  /* 0x3f800000000e0421 */ /* 0x000fe20000010000 */
[----:B------:R-:W-:Y:S06]  /*09b0*/  @P0 BRA `(.L_x_6) ;  /* 0x0000000000280947 */ /* 0x000fec0003800000 */
[----:B------:R-:W-:-:S13]  /*09c0*/  FSETP.NEU.FTZ.AND P0, PT, |R0|, +INF , PT ;  /* 0x7f8000000000780b */ /* 0x000fda0003f1d200 */
[----:B------:R-:W-:-:S04]  /*09d0*/  @P0 FFMA R15, R0, 1.84467440737095516160e+19, RZ ;  /* 0x5f800000000f0823 */ /* 0x000fc800000000ff */
[----:B------:R-:W0:Y:S02]  /*09e0*/  @P0 MUFU.RSQ R14, R15 ;  /* 0x0000000f000e0308 */ /* 0x000e240000001400 */
[----:B0-----:R-:W-:Y:S01]  /*09f0*/  @P0 FMUL.FTZ R16, R15, R14 ;  /* 0x0000000e0f100220 */ /* 0x001fe20000410000 */
[----:B------:R-:W-:Y:S01]  /*0a00*/  @P0 FMUL.FTZ R18, R14, 0.5 ;  /* 0x3f0000000e120820 */ /* 0x000fe20000410000 */
[----:B------:R-:W-:Y:S02]  /*0a10*/  @!P0 MOV R14, R0 ;  /* 0x00000000000e8202 */ /* 0x000fe40000000f00 */
[----:B------:R-:W-:-:S04]  /*0a20*/  @P0 FADD.FTZ R17, -R16, -RZ ;  /* 0x800000ff10110221 */ /* 0x000fc80000010100 */
[----:B------:R-:W-:-:S04]  /*0a30*/  @P0 FFMA R17, R16, R17, R15 ;  /* 0x0000001110110223 */ /* 0x000fc8000000000f */
[----:B------:R-:W-:-:S04]  /*0a40*/  @P0 FFMA R17, R17, R18, R16 ;  /* 0x0000001211110223 */ /* 0x000fc80000000010 */
[----:B------:R-:W-:-:S07]  /*0a50*/  @P0 FMUL.FTZ R14, R17, 2.3283064365386962891e-10 ;  /* 0x2f800000110e0820 */ /* 0x000fce0000410000 */
.L_x_6:
[----:B------:R-:W-:Y:S02]  /*0a60*/  HFMA2 R15, -RZ, RZ, 0, 0 ;  /* 0x00000000ff0f7431 */ /* 0x000fe400000001ff */
[----:B------:R-:W-:Y:S01]  /*0a70*/  IMAD.MOV.U32 R0, RZ, RZ, R14 ;  /* 0x000000ffff007224 */ /* 0x000fe200078e000e */
[----:B------:R-:W-:-:S04]  /*0a80*/  MOV R14, R19 ;  /* 0x00000013000e7202 */ /* 0x000fc80000000f00 */
[----:B------:R-:W-:Y:S05]  /*0a90*/  RET.REL.NODEC R14 `(_Z27compute_solvent_grid_kernelPKfS0_S0_S0_S0_Pfiiii) ;  /* 0xfffffff40e587950 */ /* 0x000fea0003c3ffff */
.L_x_7:
[----:B------:R-:W-:-:S00]  /*0aa0*/  BRA `(.L_x_7) ;  /* 0xfffffffc00fc7947 */ /* 0x000fc0000383ffff */
[----:B------:R-:W-:-:S00]  /*0ab0*/  NOP ;  /* 0x0000000000007918 */ /* 0x000fc00000000000 */
        /* <DEDUP_REMOVED lines=12> */
.L_x_8:


//--------------------- .nv.shared.reserved.0     --------------------------
	.section	.nv.shared.reserved.0,"aw",@nobits
	.weak		__nv_reservedSMEM_offset_0_alias
	.size		__nv_reservedSMEM_offset_0_alias, 0, 64
	.other		__nv_reservedSMEM_offset_0_alias,@"STO_CUDA_RESERVED_SHARED STV_DEFAULT"
__nv_reservedSMEM_offset_0_alias:
	.zero		0
	.zero		64


//--------------------- .nv.constant0._Z27compute_solvent_grid_kernelPKfS0_S0_S0_S0_Pfiiii --------------------------
	.section	.nv.constant0._Z27compute_solvent_grid_kernelPKfS0_S0_S0_S0_Pfiiii,"a",@progbits
	.sectionflags	@""
	.align	4
.nv.constant0._Z27compute_solvent_grid_kernelPKfS0_S0_S0_S0_Pfiiii:
	.zero		960


//--------------------- SYMBOLS --------------------------

	.type		.nv.reservedSmem.offset0,@object
	.size		.nv.reservedSmem.offset0,0x4
